//
// Generated by NVIDIA NVVM Compiler
//
// Compiler Build ID: CL-36424714
// Cuda compilation tools, release 13.0, V13.0.88
// Based on NVVM 20.0.0
//

.version 9.0
.target sm_100
.address_size 64

	// .globl	_Z17computeAxpyKernelPii

.visible .entry _Z17computeAxpyKernelPii(
	.param .u64 .ptr .align 1 _Z17computeAxpyKernelPii_param_0,
	.param .u32 _Z17computeAxpyKernelPii_param_1
)
{
	.reg .b32 	%r<7>;
	.reg .b64 	%rd<5>;

	ld.param.u64 	%rd1, [_Z17computeAxpyKernelPii_param_0];
	ld.param.u32 	%r1, [_Z17computeAxpyKernelPii_param_1];
	cvta.to.global.u64 	%rd2, %rd1;
	mov.u32 	%r2, %tid.x;
	mov.u32 	%r3, %ctaid.x;
	mov.u32 	%r4, %ntid.x;
	mad.lo.s32 	%r5, %r3, %r4, %r2;
	mad.lo.s32 	%r6, %r1, %r2, %r3;
	mul.wide.s32 	%rd3, %r5, 4;
	add.s64 	%rd4, %rd2, %rd3;
	st.global.u32 	[%rd4], %r6;
	ret;

}


// ===== COMPILED SASS (sm_100) =====

	.target	sm_100

	.elftype	@"ET_EXEC"


//--------------------- .note.nv.tkinfo           --------------------------
	.section	.note.nv.tkinfo,"",@"SHT_NOTE"
	.sectionflags	@"SHF_NOTE_NV_TKINFO"
	.tkinfo
        /*0018*/ 	.word	0x00000002
        /*0030*/ 	.string	""
        /*0030*/ 	.string	"ptxas"
        /*0030*/ 	.string	"Cuda compilation tools, release 13.0, V13.0.88"
        /*0030*/ 	.string	"Build cuda_13.0.r13.0/compiler.36424714_0"
        /*0030*/ 	.string	"-arch sm_100 -m 64 "



//--------------------- .note.nv.cuinfo           --------------------------
	.section	.note.nv.cuinfo,"",@"SHT_NOTE"
	.sectionflags	@"SHF_NOTE_NV_CUINFO"
        /*0018*/ 	.short	0x0002
        /*001a*/ 	.short	0x0064
        /*001c*/ 	.short	0x0082
	.zero		2


//--------------------- .nv.info                  --------------------------
	.section	.nv.info,"",@"SHT_CUDA_INFO"
	.align	4


	//----- nvinfo : EIATTR_REGCOUNT
	.align		4
        /*0000*/ 	.byte	0x04, 0x2f
        /*0002*/ 	.short	(.L_1 - .L_0)
	.align		4
.L_0:
        /*0004*/ 	.word	index@(_Z17computeAxpyKernelPii)
        /*0008*/ 	.word	0x0000000a


	//----- nvinfo : EIATTR_FRAME_SIZE
	.align		4
.L_1:
        /*000c*/ 	.byte	0x04, 0x11
        /*000e*/ 	.short	(.L_3 - .L_2)
	.align		4
.L_2:
        /*0010*/ 	.word	index@(_Z17computeAxpyKernelPii)
        /*0014*/ 	.word	0x00000000


	//----- nvinfo : EIATTR_MIN_STACK_SIZE
	.align		4
.L_3:
        /*0018*/ 	.byte	0x04, 0x12
        /*001a*/ 	.short	(.L_5 - .L_4)
	.align		4
.L_4:
        /*001c*/ 	.word	index@(_Z17computeAxpyKernelPii)
        /*0020*/ 	.word	0x00000000
.L_5:


//--------------------- .nv.compat                --------------------------
	.section	.nv.compat,"",@"SHT_CUDA_COMPAT_INFO"
	.align	4
        /*0000*/ 	.byte	0x02, 0x09, 0x00, 0x00, 0x02, 0x02, 0x01, 0x00, 0x02, 0x05, 0x05, 0x00, 0x03, 0x07, 0x01, 0x01
        /*0010*/ 	.byte	0x02, 0x03, 0x00, 0x00, 0x02, 0x06, 0x01, 0x00, 0x04, 0x0b, 0x08, 0x00, 0x09, 0x00, 0x00, 0x00
        /*0020*/ 	.byte	0x00, 0x00, 0x00, 0x00


//--------------------- .nv.info._Z17computeAxpyKernelPii --------------------------
	.section	.nv.info._Z17computeAxpyKernelPii,"",@"SHT_CUDA_INFO"
	.sectionflags	@""
	.align	4


	//----- nvinfo : EIATTR_CUDA_API_VERSION
	.align		4
        /*0000*/ 	.byte	0x04, 0x37
        /*0002*/ 	.short	(.L_7 - .L_6)
.L_6:
        /*0004*/ 	.word	0x00000082


	//----- nvinfo : EIATTR_KPARAM_INFO
	.align		4
.L_7:
        /*0008*/ 	.byte	0x04, 0x17
        /*000a*/ 	.short	(.L_9 - .L_8)
.L_8:
        /*000c*/ 	.word	0x00000000
        /*0010*/ 	.short	0x0001
        /*0012*/ 	.short	0x0008
        /*0014*/ 	.byte	0x00, 0xf0, 0x11, 0x00


	//----- nvinfo : EIATTR_KPARAM_INFO
	.align		4
.L_9:
        /*0018*/ 	.byte	0x04, 0x17
        /*001a*/ 	.short	(.L_11 - .L_10)
.L_10:
        /*001c*/ 	.word	0x00000000
        /*0020*/ 	.short	0x0000
        /*0022*/ 	.short	0x0000
        /*0024*/ 	.byte	0x00, 0xf5, 0x21, 0x00


	//----- nvinfo : EIATTR_SPARSE_MMA_MASK
	.align		4
.L_11:
        /*0028*/ 	.byte	0x03, 0x50
        /*002a*/ 	.short	0x0000


	//----- nvinfo : EIATTR_MAXREG_COUNT
	.align		4
        /*002c*/ 	.byte	0x03, 0x1b
        /*002e*/ 	.short	0x00ff


	//----- nvinfo : EIATTR_MERCURY_ISA_VERSION
	.align		4
        /*0030*/ 	.byte	0x03, 0x5f
        /*0032*/ 	.short	0x0101


	//----- nvinfo : EIATTR_VRC_CTA_INIT_COUNT
	.align		4
        /*0034*/ 	.byte	0x02, 0x4a
	.zero		1
	.zero		1


	//----- nvinfo : EIATTR_EXIT_INSTR_OFFSETS
	.align		4
        /*0038*/ 	.byte	0x04, 0x1c
        /*003a*/ 	.short	(.L_13 - .L_12)


	//   ....[0]....
.L_12:
        /*003c*/ 	.word	0x000000b0


	//----- nvinfo : EIATTR_CBANK_PARAM_SIZE
	.align		4
.L_13:
        /*0040*/ 	.byte	0x03, 0x19
        /*0042*/ 	.short	0x000c


	//----- nvinfo : EIATTR_PARAM_CBANK
	.align		4
        /*0044*/ 	.byte	0x04, 0x0a
        /*0046*/ 	.short	(.L_15 - .L_14)
	.align		4
.L_14:
        /*0048*/ 	.word	index@(.nv.constant0._Z17computeAxpyKernelPii)
        /*004c*/ 	.short	0x0380
        /*004e*/ 	.short	0x000c


	//----- nvinfo : EIATTR_SW_WAR
	.align		4
.L_15:
        /*0050*/ 	.byte	0x04, 0x36
        /*0052*/ 	.short	(.L_17 - .L_16)
.L_16:
        /*0054*/ 	.word	0x00000008
.L_17:


//--------------------- .nv.callgraph             --------------------------
	.section	.nv.callgraph,"",@"SHT_CUDA_CALLGRAPH"
	.align	4
	.sectionentsize	8
	.align		4
        /*0000*/ 	.word	0x00000000
	.align		4
        /*0004*/ 	.word	0xffffffff
	.align		4
        /*0008*/ 	.word	0x00000000
	.align		4
        /*000c*/ 	.word	0xfffffffe
	.align		4
        /*0010*/ 	.word	0x00000000
	.align		4
        /*0014*/ 	.word	0xfffffffd
	.align		4
        /*0018*/ 	.word	0x00000000
	.align		4
        /*001c*/ 	.word	0xfffffffc


//--------------------- .text._Z17computeAxpyKernelPii --------------------------
	.section	.text._Z17computeAxpyKernelPii,"ax",@progbits
	.align	128
        .global         _Z17computeAxpyKernelPii
        .type           _Z17computeAxpyKernelPii,@function
        .size           _Z17computeAxpyKernelPii,(.L_x_1 - _Z17computeAxpyKernelPii)
        .other          _Z17computeAxpyKernelPii,@"STO_CUDA_ENTRY STV_DEFAULT"
_Z17computeAxpyKernelPii:
.text._Z17computeAxpyKernelPii:
[----:B------:R-:W-:Y:S01]  /*0000*/  LDC R1, c[0x0][0x37c] ;  /* 0x0000df00ff017b82 */ /* 0x000fe20000000800 */
[----:B------:R-:W0:Y:S07]  /*0010*/  S2R R7, SR_TID.X ;  /* 0x0000000000077919 */ /* 0x000e2e0000002100 */
[----:B------:R-:W0:Y:S01]  /*0020*/  S2UR UR6, SR_CTAID.X ;  /* 0x00000000000679c3 */ /* 0x000e220000002500 */
[----:B------:R-:W1:Y:S07]  /*0030*/  LDCU.64 UR4, c[0x0][0x358] ;  /* 0x00006b00ff0477ac */ /* 0x000e6e0008000a00 */
[----:B------:R-:W0:Y:S08]  /*0040*/  LDC R0, c[0x0][0x360] ;  /* 0x0000d800ff007b82 */ /* 0x000e300000000800 */
[----:B------:R-:W2:Y:S08]  /*0050*/  LDC R4, c[0x0][0x388] ;  /* 0x0000e200ff047b82 */ /* 0x000eb00000000800 */
[----:B------:R-:W3:Y:S01]  /*0060*/  LDC.64 R2, c[0x0][0x380] ;  /* 0x0000e000ff027b82 */ /* 0x000ee20000000a00 */
[----:B0-----:R-:W-:-:S02]  /*0070*/  IMAD R5, R0, UR6, R7 ;  /* 0x0000000600057c24 */ /* 0x001fc4000f8e0207 */
[----:B--2---:R-:W-:Y:S02]  /*0080*/  IMAD R7, R7, R4, UR6 ;  /* 0x0000000607077e24 */ /* 0x004fe4000f8e0204 */
[----:B---3--:R-:W-:-:S05]  /*0090*/  IMAD.WIDE R2, R5, 0x4, R2 ;  /* 0x0000000405027825 */ /* 0x008fca00078e0202 */
[----:B-1----:R-:W-:Y:S01]  /*00a0*/  STG.E desc[UR4][R2.64], R7 ;  /* 0x0000000702007986 */ /* 0x002fe2000c101904 */
[----:B------:R-:W-:Y:S05]  /*00b0*/  EXIT ;  /* 0x000000000000794d */ /* 0x000fea0003800000 */
.L_x_0:
[----:B------:R-:W-:-:S00]  /*00c0*/  BRA `(.L_x_0) ;  /* 0xfffffffc00fc7947 */ /* 0x000fc0000383ffff */
[----:B------:R-:W-:-:S00]  /*00d0*/  NOP ;  /* 0x0000000000007918 */ /* 0x000fc00000000000 */
        /* <DEDUP_REMOVED lines=10> */
.L_x_1:


//--------------------- .nv.shared.reserved.0     --------------------------
	.section	.nv.shared.reserved.0,"aw",@nobits
	.weak		__nv_reservedSMEM_offset_0_alias
	.size		__nv_reservedSMEM_offset_0_alias, 0, 64
	.other		__nv_reservedSMEM_offset_0_alias,@"STO_CUDA_RESERVED_SHARED STV_DEFAULT"
__nv_reservedSMEM_offset_0_alias:
	.zero		0
	.zero		64


//--------------------- .nv.constant0._Z17computeAxpyKernelPii --------------------------
	.section	.nv.constant0._Z17computeAxpyKernelPii,"a",@progbits
	.sectionflags	@""
	.align	4
.nv.constant0._Z17computeAxpyKernelPii:
	.zero		908


//--------------------- SYMBOLS --------------------------

	.type		.nv.reservedSmem.offset0,@object
	.size		.nv.reservedSmem.offset0,0x4
